//
// Generated by NVIDIA NVVM Compiler
//
// Compiler Build ID: CL-36424714
// Cuda compilation tools, release 13.0, V13.0.88
// Based on NVVM 20.0.0
//

.version 9.0
.target sm_100
.address_size 64

	// .globl	_Z23scanTheadInformationGPUPfiii

.visible .entry _Z23scanTheadInformationGPUPfiii(
	.param .u64 .ptr .align 1 _Z23scanTheadInformationGPUPfiii_param_0,
	.param .u32 _Z23scanTheadInformationGPUPfiii_param_1,
	.param .u32 _Z23scanTheadInformationGPUPfiii_param_2,
	.param .u32 _Z23scanTheadInformationGPUPfiii_param_3
)
{
	.reg .pred 	%p<6>;
	.reg .b32 	%r<19>;
	.reg .b32 	%f<2>;
	.reg .b64 	%rd<5>;

	ld.param.u64 	%rd1, [_Z23scanTheadInformationGPUPfiii_param_0];
	ld.param.u32 	%r4, [_Z23scanTheadInformationGPUPfiii_param_1];
	ld.param.u32 	%r5, [_Z23scanTheadInformationGPUPfiii_param_2];
	ld.param.u32 	%r6, [_Z23scanTheadInformationGPUPfiii_param_3];
	mov.u32 	%r7, %ctaid.x;
	mov.u32 	%r8, %ntid.x;
	mov.u32 	%r9, %tid.x;
	mad.lo.s32 	%r1, %r7, %r8, %r9;
	mov.u32 	%r10, %ctaid.y;
	mov.u32 	%r11, %ntid.y;
	mov.u32 	%r12, %tid.y;
	mad.lo.s32 	%r2, %r10, %r11, %r12;
	mov.u32 	%r13, %ctaid.z;
	mov.u32 	%r14, %ntid.z;
	mov.u32 	%r15, %tid.z;
	mad.lo.s32 	%r3, %r13, %r14, %r15;
	setp.ge.s32 	%p1, %r1, %r4;
	setp.ge.s32 	%p2, %r2, %r5;
	or.pred  	%p3, %p1, %p2;
	setp.ge.s32 	%p4, %r3, %r6;
	or.pred  	%p5, %p3, %p4;
	@%p5 bra 	$L__BB0_2;
	cvta.to.global.u64 	%rd2, %rd1;
	mad.lo.s32 	%r16, %r5, %r3, %r2;
	mad.lo.s32 	%r17, %r16, %r4, %r1;
	neg.s32 	%r18, %r17;
	cvt.rn.f32.s32 	%f1, %r18;
	mul.wide.s32 	%rd3, %r17, 4;
	add.s64 	%rd4, %rd2, %rd3;
	st.global.f32 	[%rd4], %f1;
$L__BB0_2:
	ret;

}


// ===== COMPILED SASS (sm_100) =====

	.target	sm_100

	.elftype	@"ET_EXEC"


//--------------------- .note.nv.tkinfo           --------------------------
	.section	.note.nv.tkinfo,"",@"SHT_NOTE"
	.sectionflags	@"SHF_NOTE_NV_TKINFO"
	.tkinfo
        /*0018*/ 	.word	0x00000002
        /*0030*/ 	.string	""
        /*0030*/ 	.string	"ptxas"
        /*0030*/ 	.string	"Cuda compilation tools, release 13.0, V13.0.88"
        /*0030*/ 	.string	"Build cuda_13.0.r13.0/compiler.36424714_0"
        /*0030*/ 	.string	"-arch sm_100 -m 64 "



//--------------------- .note.nv.cuinfo           --------------------------
	.section	.note.nv.cuinfo,"",@"SHT_NOTE"
	.sectionflags	@"SHF_NOTE_NV_CUINFO"
        /*0018*/ 	.short	0x0002
        /*001a*/ 	.short	0x0064
        /*001c*/ 	.short	0x0082
	.zero		2


//--------------------- .nv.info                  --------------------------
	.section	.nv.info,"",@"SHT_CUDA_INFO"
	.align	4


	//----- nvinfo : EIATTR_REGCOUNT
	.align		4
        /*0000*/ 	.byte	0x04, 0x2f
        /*0002*/ 	.short	(.L_1 - .L_0)
	.align		4
.L_0:
        /*0004*/ 	.word	index@(_Z23scanTheadInformationGPUPfiii)
        /*0008*/ 	.word	0x0000000a


	//----- nvinfo : EIATTR_FRAME_SIZE
	.align		4
.L_1:
        /*000c*/ 	.byte	0x04, 0x11
        /*000e*/ 	.short	(.L_3 - .L_2)
	.align		4
.L_2:
        /*0010*/ 	.word	index@(_Z23scanTheadInformationGPUPfiii)
        /*0014*/ 	.word	0x00000000


	//----- nvinfo : EIATTR_MIN_STACK_SIZE
	.align		4
.L_3:
        /*0018*/ 	.byte	0x04, 0x12
        /*001a*/ 	.short	(.L_5 - .L_4)
	.align		4
.L_4:
        /*001c*/ 	.word	index@(_Z23scanTheadInformationGPUPfiii)
        /*0020*/ 	.word	0x00000000
.L_5:


//--------------------- .nv.compat                --------------------------
	.section	.nv.compat,"",@"SHT_CUDA_COMPAT_INFO"
	.align	4
        /*0000*/ 	.byte	0x02, 0x09, 0x00, 0x00, 0x02, 0x02, 0x01, 0x00, 0x02, 0x05, 0x05, 0x00, 0x03, 0x07, 0x01, 0x01
        /*0010*/ 	.byte	0x02, 0x03, 0x00, 0x00, 0x02, 0x06, 0x01, 0x00, 0x04, 0x0b, 0x08, 0x00, 0x09, 0x00, 0x00, 0x00
        /*0020*/ 	.byte	0x00, 0x00, 0x00, 0x00


//--------------------- .nv.info._Z23scanTheadInformationGPUPfiii --------------------------
	.section	.nv.info._Z23scanTheadInformationGPUPfiii,"",@"SHT_CUDA_INFO"
	.sectionflags	@""
	.align	4


	//----- nvinfo : EIATTR_CUDA_API_VERSION
	.align		4
        /*0000*/ 	.byte	0x04, 0x37
        /*0002*/ 	.short	(.L_7 - .L_6)
.L_6:
        /*0004*/ 	.word	0x00000082


	//----- nvinfo : EIATTR_KPARAM_INFO
	.align		4
.L_7:
        /*0008*/ 	.byte	0x04, 0x17
        /*000a*/ 	.short	(.L_9 - .L_8)
.L_8:
        /*000c*/ 	.word	0x00000000
        /*0010*/ 	.short	0x0003
        /*0012*/ 	.short	0x0010
        /*0014*/ 	.byte	0x00, 0xf0, 0x11, 0x00


	//----- nvinfo : EIATTR_KPARAM_INFO
	.align		4
.L_9:
        /*0018*/ 	.byte	0x04, 0x17
        /*001a*/ 	.short	(.L_11 - .L_10)
.L_10:
        /*001c*/ 	.word	0x00000000
        /*0020*/ 	.short	0x0002
        /*0022*/ 	.short	0x000c
        /*0024*/ 	.byte	0x00, 0xf0, 0x11, 0x00


	//----- nvinfo : EIATTR_KPARAM_INFO
	.align		4
.L_11:
        /*0028*/ 	.byte	0x04, 0x17
        /*002a*/ 	.short	(.L_13 - .L_12)
.L_12:
        /*002c*/ 	.word	0x00000000
        /*0030*/ 	.short	0x0001
        /*0032*/ 	.short	0x0008
        /*0034*/ 	.byte	0x00, 0xf0, 0x11, 0x00


	//----- nvinfo : EIATTR_KPARAM_INFO
	.align		4
.L_13:
        /*0038*/ 	.byte	0x04, 0x17
        /*003a*/ 	.short	(.L_15 - .L_14)
.L_14:
        /*003c*/ 	.word	0x00000000
        /*0040*/ 	.short	0x0000
        /*0042*/ 	.short	0x0000
        /*0044*/ 	.byte	0x00, 0xf5, 0x21, 0x00


	//----- nvinfo : EIATTR_SPARSE_MMA_MASK
	.align		4
.L_15:
        /*0048*/ 	.byte	0x03, 0x50
        /*004a*/ 	.short	0x0000


	//----- nvinfo : EIATTR_MAXREG_COUNT
	.align		4
        /*004c*/ 	.byte	0x03, 0x1b
        /*004e*/ 	.short	0x00ff


	//----- nvinfo : EIATTR_MERCURY_ISA_VERSION
	.align		4
        /*0050*/ 	.byte	0x03, 0x5f
        /*0052*/ 	.short	0x0101


	//----- nvinfo : EIATTR_VRC_CTA_INIT_COUNT
	.align		4
        /*0054*/ 	.byte	0x02, 0x4a
	.zero		1
	.zero		1


	//----- nvinfo : EIATTR_EXIT_INSTR_OFFSETS
	.align		4
        /*0058*/ 	.byte	0x04, 0x1c
        /*005a*/ 	.short	(.L_17 - .L_16)


	//   ....[0]....
.L_16:
        /*005c*/ 	.word	0x00000120


	//   ....[1]....
        /*0060*/ 	.word	0x000001b0


	//----- nvinfo : EIATTR_CBANK_PARAM_SIZE
	.align		4
.L_17:
        /*0064*/ 	.byte	0x03, 0x19
        /*0066*/ 	.short	0x0014


	//----- nvinfo : EIATTR_PARAM_CBANK
	.align		4
        /*0068*/ 	.byte	0x04, 0x0a
        /*006a*/ 	.short	(.L_19 - .L_18)
	.align		4
.L_18:
        /*006c*/ 	.word	index@(.nv.constant0._Z23scanTheadInformationGPUPfiii)
        /*0070*/ 	.short	0x0380
        /*0072*/ 	.short	0x0014


	//----- nvinfo : EIATTR_SW_WAR
	.align		4
.L_19:
        /*0074*/ 	.byte	0x04, 0x36
        /*0076*/ 	.short	(.L_21 - .L_20)
.L_20:
        /*0078*/ 	.word	0x00000008
.L_21:


//--------------------- .nv.callgraph             --------------------------
	.section	.nv.callgraph,"",@"SHT_CUDA_CALLGRAPH"
	.align	4
	.sectionentsize	8
	.align		4
        /*0000*/ 	.word	0x00000000
	.align		4
        /*0004*/ 	.word	0xffffffff
	.align		4
        /*0008*/ 	.word	0x00000000
	.align		4
        /*000c*/ 	.word	0xfffffffe
	.align		4
        /*0010*/ 	.word	0x00000000
	.align		4
        /*0014*/ 	.word	0xfffffffd
	.align		4
        /*0018*/ 	.word	0x00000000
	.align		4
        /*001c*/ 	.word	0xfffffffc


//--------------------- .text._Z23scanTheadInformationGPUPfiii --------------------------
	.section	.text._Z23scanTheadInformationGPUPfiii,"ax",@progbits
	.align	128
        .global         _Z23scanTheadInformationGPUPfiii
        .type           _Z23scanTheadInformationGPUPfiii,@function
        .size           _Z23scanTheadInformationGPUPfiii,(.L_x_1 - _Z23scanTheadInformationGPUPfiii)
        .other          _Z23scanTheadInformationGPUPfiii,@"STO_CUDA_ENTRY STV_DEFAULT"
_Z23scanTheadInformationGPUPfiii:
.text._Z23scanTheadInformationGPUPfiii:
[----:B------:R-:W-:Y:S01]  /*0000*/  LDC R1, c[0x0][0x37c] ;  /* 0x0000df00ff017b82 */ /* 0x000fe20000000800 */
[----:B------:R-:W0:Y:S07]  /*0010*/  S2R R5, SR_TID.Y ;  /* 0x0000000000057919 */ /* 0x000e2e0000002200 */
[----:B------:R-:W1:Y:S01]  /*0020*/  LDC R0, c[0x0][0x360] ;  /* 0x0000d800ff007b82 */ /* 0x000e620000000800 */
[----:B------:R-:W2:Y:S01]  /*0030*/  LDCU.64 UR8, c[0x0][0x388] ;  /* 0x00007100ff0877ac */ /* 0x000ea20008000a00 */
[----:B------:R-:W1:Y:S01]  /*0040*/  S2R R3, SR_TID.X ;  /* 0x0000000000037919 */ /* 0x000e620000002100 */
[----:B------:R-:W3:Y:S01]  /*0050*/  LDCU UR7, c[0x0][0x390] ;  /* 0x00007200ff0777ac */ /* 0x000ee20008000800 */
[----:B------:R-:W4:Y:S04]  /*0060*/  S2R R7, SR_TID.Z ;  /* 0x0000000000077919 */ /* 0x000f280000002300 */
[----:B------:R-:W0:Y:S08]  /*0070*/  S2UR UR5, SR_CTAID.Y ;  /* 0x00000000000579c3 */ /* 0x000e300000002600 */
[----:B------:R-:W0:Y:S08]  /*0080*/  LDC R4, c[0x0][0x364] ;  /* 0x0000d900ff047b82 */ /* 0x000e300000000800 */
[----:B------:R-:W1:Y:S08]  /*0090*/  S2UR UR4, SR_CTAID.X ;  /* 0x00000000000479c3 */ /* 0x000e700000002500 */
[----:B------:R-:W4:Y:S08]  /*00a0*/  S2UR UR6, SR_CTAID.Z ;  /* 0x00000000000679c3 */ /* 0x000f300000002700 */
[----:B------:R-:W4:Y:S01]  /*00b0*/  LDC R2, c[0x0][0x368] ;  /* 0x0000da00ff027b82 */ /* 0x000f220000000800 */
[----:B0-----:R-:W-:-:S05]  /*00c0*/  IMAD R4, R4, UR5, R5 ;  /* 0x0000000504047c24 */ /* 0x001fca000f8e0205 */
[----:B--2---:R-:W-:Y:S01]  /*00d0*/  ISETP.GE.AND P0, PT, R4, UR9, PT ;  /* 0x0000000904007c0c */ /* 0x004fe2000bf06270 */
[----:B-1----:R-:W-:-:S05]  /*00e0*/  IMAD R0, R0, UR4, R3 ;  /* 0x0000000400007c24 */ /* 0x002fca000f8e0203 */
[----:B------:R-:W-:Y:S01]  /*00f0*/  ISETP.GE.OR P0, PT, R0, UR8, P0 ;  /* 0x0000000800007c0c */ /* 0x000fe20008706670 */
[----:B----4-:R-:W-:-:S05]  /*0100*/  IMAD R5, R2, UR6, R7 ;  /* 0x0000000602057c24 */ /* 0x010fca000f8e0207 */
[----:B---3--:R-:W-:-:S13]  /*0110*/  ISETP.GE.OR P0, PT, R5, UR7, P0 ;  /* 0x0000000705007c0c */ /* 0x008fda0008706670 */
[----:B------:R-:W-:Y:S05]  /*0120*/  @P0 EXIT ;  /* 0x000000000000094d */ /* 0x000fea0003800000 */
[----:B------:R-:W0:Y:S01]  /*0130*/  LDC.64 R2, c[0x0][0x380] ;  /* 0x0000e000ff027b82 */ /* 0x000e220000000a00 */
[----:B------:R-:W-:Y:S01]  /*0140*/  IMAD R5, R5, UR9, R4 ;  /* 0x0000000905057c24 */ /* 0x000fe2000f8e0204 */
[----:B------:R-:W1:Y:S03]  /*0150*/  LDCU.64 UR4, c[0x0][0x358] ;  /* 0x00006b00ff0477ac */ /* 0x000e660008000a00 */
[----:B------:R-:W-:-:S05]  /*0160*/  IMAD R5, R5, UR8, R0 ;  /* 0x0000000805057c24 */ /* 0x000fca000f8e0200 */
[C---:B------:R-:W-:Y:S01]  /*0170*/  IADD3 R0, PT, PT, -R5.reuse, RZ, RZ ;  /* 0x000000ff05007210 */ /* 0x040fe20007ffe1ff */
[----:B0-----:R-:W-:-:S03]  /*0180*/  IMAD.WIDE R2, R5, 0x4, R2 ;  /* 0x0000000405027825 */ /* 0x001fc600078e0202 */
[----:B------:R-:W-:-:S05]  /*0190*/  I2FP.F32.S32 R5, R0 ;  /* 0x0000000000057245 */ /* 0x000fca0000201400 */
[----:B-1----:R-:W-:Y:S01]  /*01a0*/  STG.E desc[UR4][R2.64], R5 ;  /* 0x0000000502007986 */ /* 0x002fe2000c101904 */
[----:B------:R-:W-:Y:S05]  /*01b0*/  EXIT ;  /* 0x000000000000794d */ /* 0x000fea0003800000 */
.L_x_0:
[----:B------:R-:W-:-:S00]  /*01c0*/  BRA `(.L_x_0) ;  /* 0xfffffffc00fc7947 */ /* 0x000fc0000383ffff */
[----:B------:R-:W-:-:S00]  /*01d0*/  NOP ;  /* 0x0000000000007918 */ /* 0x000fc00000000000 */
        /* <DEDUP_REMOVED lines=10> */
.L_x_1:


//--------------------- .nv.shared.reserved.0     --------------------------
	.section	.nv.shared.reserved.0,"aw",@nobits
	.weak		__nv_reservedSMEM_offset_0_alias
	.size		__nv_reservedSMEM_offset_0_alias, 0, 64
	.other		__nv_reservedSMEM_offset_0_alias,@"STO_CUDA_RESERVED_SHARED STV_DEFAULT"
__nv_reservedSMEM_offset_0_alias:
	.zero		0
	.zero		64


//--------------------- .nv.constant0._Z23scanTheadInformationGPUPfiii --------------------------
	.section	.nv.constant0._Z23scanTheadInformationGPUPfiii,"a",@progbits
	.sectionflags	@""
	.align	4
.nv.constant0._Z23scanTheadInformationGPUPfiii:
	.zero		916


//--------------------- SYMBOLS --------------------------

	.type		.nv.reservedSmem.offset0,@object
	.size		.nv.reservedSmem.offset0,0x4
